//
// Generated by NVIDIA NVVM Compiler
//
// Compiler Build ID: CL-36424714
// Cuda compilation tools, release 13.0, V13.0.88
// Based on NVVM 20.0.0
//

.version 9.0
.target sm_100
.address_size 64

	// .globl	_Z24build_tree_bucket_pointsPiS_S_S_S_S_iii

.visible .entry _Z24build_tree_bucket_pointsPiS_S_S_S_S_iii(
	.param .u64 .ptr .align 1 _Z24build_tree_bucket_pointsPiS_S_S_S_S_iii_param_0,
	.param .u64 .ptr .align 1 _Z24build_tree_bucket_pointsPiS_S_S_S_S_iii_param_1,
	.param .u64 .ptr .align 1 _Z24build_tree_bucket_pointsPiS_S_S_S_S_iii_param_2,
	.param .u64 .ptr .align 1 _Z24build_tree_bucket_pointsPiS_S_S_S_S_iii_param_3,
	.param .u64 .ptr .align 1 _Z24build_tree_bucket_pointsPiS_S_S_S_S_iii_param_4,
	.param .u64 .ptr .align 1 _Z24build_tree_bucket_pointsPiS_S_S_S_S_iii_param_5,
	.param .u32 _Z24build_tree_bucket_pointsPiS_S_S_S_S_iii_param_6,
	.param .u32 _Z24build_tree_bucket_pointsPiS_S_S_S_S_iii_param_7,
	.param .u32 _Z24build_tree_bucket_pointsPiS_S_S_S_S_iii_param_8
)
{
	.reg .pred 	%p<3>;
	.reg .b32 	%r<20>;
	.reg .b64 	%rd<24>;

	ld.param.u64 	%rd7, [_Z24build_tree_bucket_pointsPiS_S_S_S_S_iii_param_0];
	ld.param.u64 	%rd8, [_Z24build_tree_bucket_pointsPiS_S_S_S_S_iii_param_1];
	ld.param.u64 	%rd9, [_Z24build_tree_bucket_pointsPiS_S_S_S_S_iii_param_2];
	ld.param.u64 	%rd10, [_Z24build_tree_bucket_pointsPiS_S_S_S_S_iii_param_3];
	ld.param.u64 	%rd11, [_Z24build_tree_bucket_pointsPiS_S_S_S_S_iii_param_4];
	ld.param.u64 	%rd12, [_Z24build_tree_bucket_pointsPiS_S_S_S_S_iii_param_5];
	ld.param.u32 	%r6, [_Z24build_tree_bucket_pointsPiS_S_S_S_S_iii_param_6];
	ld.param.u32 	%r7, [_Z24build_tree_bucket_pointsPiS_S_S_S_S_iii_param_7];
	mov.u32 	%r1, %ntid.x;
	mov.u32 	%r8, %ctaid.x;
	mov.u32 	%r9, %tid.x;
	mad.lo.s32 	%r19, %r1, %r8, %r9;
	setp.ge.s32 	%p1, %r19, %r6;
	@%p1 bra 	$L__BB0_3;
	mov.u32 	%r10, %nctaid.x;
	mul.lo.s32 	%r3, %r1, %r10;
	cvta.to.global.u64 	%rd1, %rd8;
	cvta.to.global.u64 	%rd2, %rd9;
	cvta.to.global.u64 	%rd3, %rd7;
	cvta.to.global.u64 	%rd4, %rd10;
	cvta.to.global.u64 	%rd5, %rd12;
	cvta.to.global.u64 	%rd6, %rd11;
$L__BB0_2:
	mul.wide.s32 	%rd13, %r19, 4;
	add.s64 	%rd14, %rd1, %rd13;
	ld.global.u32 	%r11, [%rd14];
	mul.wide.s32 	%rd15, %r11, 4;
	add.s64 	%rd16, %rd2, %rd15;
	ld.global.u32 	%r12, [%rd16];
	add.s64 	%rd17, %rd3, %rd13;
	ld.global.u32 	%r13, [%rd17];
	add.s32 	%r14, %r13, %r12;
	mul.wide.s32 	%rd18, %r14, 4;
	add.s64 	%rd19, %rd4, %rd18;
	ld.global.u32 	%r15, [%rd19];
	mul.wide.s32 	%rd20, %r15, 4;
	add.s64 	%rd21, %rd5, %rd20;
	atom.global.add.u32 	%r16, [%rd21], 1;
	ld.global.u32 	%r17, [%rd19];
	mad.lo.s32 	%r18, %r17, %r7, %r16;
	mul.wide.s32 	%rd22, %r18, 4;
	add.s64 	%rd23, %rd6, %rd22;
	st.global.u32 	[%rd23], %r19;
	add.s32 	%r19, %r19, %r3;
	setp.lt.s32 	%p2, %r19, %r6;
	@%p2 bra 	$L__BB0_2;
$L__BB0_3:
	ret;

}


// ===== COMPILED SASS (sm_100) =====

	.target	sm_100

	.elftype	@"ET_EXEC"


//--------------------- .note.nv.tkinfo           --------------------------
	.section	.note.nv.tkinfo,"",@"SHT_NOTE"
	.sectionflags	@"SHF_NOTE_NV_TKINFO"
	.tkinfo
        /*0018*/ 	.word	0x00000002
        /*0030*/ 	.string	""
        /*0030*/ 	.string	"ptxas"
        /*0030*/ 	.string	"Cuda compilation tools, release 13.0, V13.0.88"
        /*0030*/ 	.string	"Build cuda_13.0.r13.0/compiler.36424714_0"
        /*0030*/ 	.string	"-arch sm_100 -m 64 "



//--------------------- .note.nv.cuinfo           --------------------------
	.section	.note.nv.cuinfo,"",@"SHT_NOTE"
	.sectionflags	@"SHF_NOTE_NV_CUINFO"
        /*0018*/ 	.short	0x0002
        /*001a*/ 	.short	0x0064
        /*001c*/ 	.short	0x0082
	.zero		2


//--------------------- .nv.info                  --------------------------
	.section	.nv.info,"",@"SHT_CUDA_INFO"
	.align	4


	//----- nvinfo : EIATTR_REGCOUNT
	.align		4
        /*0000*/ 	.byte	0x04, 0x2f
        /*0002*/ 	.short	(.L_1 - .L_0)
	.align		4
.L_0:
        /*0004*/ 	.word	index@(_Z24build_tree_bucket_pointsPiS_S_S_S_S_iii)
        /*0008*/ 	.word	0x00000010


	//----- nvinfo : EIATTR_FRAME_SIZE
	.align		4
.L_1:
        /*000c*/ 	.byte	0x04, 0x11
        /*000e*/ 	.short	(.L_3 - .L_2)
	.align		4
.L_2:
        /*0010*/ 	.word	index@(_Z24build_tree_bucket_pointsPiS_S_S_S_S_iii)
        /*0014*/ 	.word	0x00000000


	//----- nvinfo : EIATTR_MIN_STACK_SIZE
	.align		4
.L_3:
        /*0018*/ 	.byte	0x04, 0x12
        /*001a*/ 	.short	(.L_5 - .L_4)
	.align		4
.L_4:
        /*001c*/ 	.word	index@(_Z24build_tree_bucket_pointsPiS_S_S_S_S_iii)
        /*0020*/ 	.word	0x00000000
.L_5:


//--------------------- .nv.compat                --------------------------
	.section	.nv.compat,"",@"SHT_CUDA_COMPAT_INFO"
	.align	4
        /*0000*/ 	.byte	0x02, 0x09, 0x00, 0x00, 0x02, 0x02, 0x01, 0x00, 0x02, 0x05, 0x05, 0x00, 0x03, 0x07, 0x01, 0x01
        /*0010*/ 	.byte	0x02, 0x03, 0x00, 0x00, 0x02, 0x06, 0x01, 0x00, 0x04, 0x0b, 0x08, 0x00, 0x09, 0x00, 0x00, 0x00
        /*0020*/ 	.byte	0x00, 0x00, 0x00, 0x00


//--------------------- .nv.info._Z24build_tree_bucket_pointsPiS_S_S_S_S_iii --------------------------
	.section	.nv.info._Z24build_tree_bucket_pointsPiS_S_S_S_S_iii,"",@"SHT_CUDA_INFO"
	.sectionflags	@""
	.align	4


	//----- nvinfo : EIATTR_CUDA_API_VERSION
	.align		4
        /*0000*/ 	.byte	0x04, 0x37
        /*0002*/ 	.short	(.L_7 - .L_6)
.L_6:
        /*0004*/ 	.word	0x00000082


	//----- nvinfo : EIATTR_KPARAM_INFO
	.align		4
.L_7:
        /*0008*/ 	.byte	0x04, 0x17
        /*000a*/ 	.short	(.L_9 - .L_8)
.L_8:
        /*000c*/ 	.word	0x00000000
        /*0010*/ 	.short	0x0008
        /*0012*/ 	.short	0x0038
        /*0014*/ 	.byte	0x00, 0xf0, 0x11, 0x00


	//----- nvinfo : EIATTR_KPARAM_INFO
	.align		4
.L_9:
        /*0018*/ 	.byte	0x04, 0x17
        /*001a*/ 	.short	(.L_11 - .L_10)
.L_10:
        /*001c*/ 	.word	0x00000000
        /*0020*/ 	.short	0x0007
        /*0022*/ 	.short	0x0034
        /*0024*/ 	.byte	0x00, 0xf0, 0x11, 0x00


	//----- nvinfo : EIATTR_KPARAM_INFO
	.align		4
.L_11:
        /*0028*/ 	.byte	0x04, 0x17
        /*002a*/ 	.short	(.L_13 - .L_12)
.L_12:
        /*002c*/ 	.word	0x00000000
        /*0030*/ 	.short	0x0006
        /*0032*/ 	.short	0x0030
        /*0034*/ 	.byte	0x00, 0xf0, 0x11, 0x00


	//----- nvinfo : EIATTR_KPARAM_INFO
	.align		4
.L_13:
        /*0038*/ 	.byte	0x04, 0x17
        /*003a*/ 	.short	(.L_15 - .L_14)
.L_14:
        /*003c*/ 	.word	0x00000000
        /*0040*/ 	.short	0x0005
        /*0042*/ 	.short	0x0028
        /*0044*/ 	.byte	0x00, 0xf5, 0x21, 0x00


	//----- nvinfo : EIATTR_KPARAM_INFO
	.align		4
.L_15:
        /*0048*/ 	.byte	0x04, 0x17
        /*004a*/ 	.short	(.L_17 - .L_16)
.L_16:
        /*004c*/ 	.word	0x00000000
        /*0050*/ 	.short	0x0004
        /*0052*/ 	.short	0x0020
        /*0054*/ 	.byte	0x00, 0xf5, 0x21, 0x00


	//----- nvinfo : EIATTR_KPARAM_INFO
	.align		4
.L_17:
        /*0058*/ 	.byte	0x04, 0x17
        /*005a*/ 	.short	(.L_19 - .L_18)
.L_18:
        /*005c*/ 	.word	0x00000000
        /*0060*/ 	.short	0x0003
        /*0062*/ 	.short	0x0018
        /*0064*/ 	.byte	0x00, 0xf5, 0x21, 0x00


	//----- nvinfo : EIATTR_KPARAM_INFO
	.align		4
.L_19:
        /*0068*/ 	.byte	0x04, 0x17
        /*006a*/ 	.short	(.L_21 - .L_20)
.L_20:
        /*006c*/ 	.word	0x00000000
        /*0070*/ 	.short	0x0002
        /*0072*/ 	.short	0x0010
        /*0074*/ 	.byte	0x00, 0xf5, 0x21, 0x00


	//----- nvinfo : EIATTR_KPARAM_INFO
	.align		4
.L_21:
        /*0078*/ 	.byte	0x04, 0x17
        /*007a*/ 	.short	(.L_23 - .L_22)
.L_22:
        /*007c*/ 	.word	0x00000000
        /*0080*/ 	.short	0x0001
        /*0082*/ 	.short	0x0008
        /*0084*/ 	.byte	0x00, 0xf5, 0x21, 0x00


	//----- nvinfo : EIATTR_KPARAM_INFO
	.align		4
.L_23:
        /*0088*/ 	.byte	0x04, 0x17
        /*008a*/ 	.short	(.L_25 - .L_24)
.L_24:
        /*008c*/ 	.word	0x00000000
        /*0090*/ 	.short	0x0000
        /*0092*/ 	.short	0x0000
        /*0094*/ 	.byte	0x00, 0xf5, 0x21, 0x00


	//----- nvinfo : EIATTR_SPARSE_MMA_MASK
	.align		4
.L_25:
        /*0098*/ 	.byte	0x03, 0x50
        /*009a*/ 	.short	0x0000


	//----- nvinfo : EIATTR_MAXREG_COUNT
	.align		4
        /*009c*/ 	.byte	0x03, 0x1b
        /*009e*/ 	.short	0x00ff


	//----- nvinfo : EIATTR_MERCURY_ISA_VERSION
	.align		4
        /*00a0*/ 	.byte	0x03, 0x5f
        /*00a2*/ 	.short	0x0101


	//----- nvinfo : EIATTR_VRC_CTA_INIT_COUNT
	.align		4
        /*00a4*/ 	.byte	0x02, 0x4a
	.zero		1
	.zero		1


	//----- nvinfo : EIATTR_EXIT_INSTR_OFFSETS
	.align		4
        /*00a8*/ 	.byte	0x04, 0x1c
        /*00aa*/ 	.short	(.L_27 - .L_26)


	//   ....[0]....
.L_26:
        /*00ac*/ 	.word	0x00000070


	//   ....[1]....
        /*00b0*/ 	.word	0x00000250


	//----- nvinfo : EIATTR_CRS_STACK_SIZE
	.align		4
.L_27:
        /*00b4*/ 	.byte	0x04, 0x1e
        /*00b6*/ 	.short	(.L_29 - .L_28)
.L_28:
        /*00b8*/ 	.word	0x00000000


	//----- nvinfo : EIATTR_CBANK_PARAM_SIZE
	.align		4
.L_29:
        /*00bc*/ 	.byte	0x03, 0x19
        /*00be*/ 	.short	0x003c


	//----- nvinfo : EIATTR_PARAM_CBANK
	.align		4
        /*00c0*/ 	.byte	0x04, 0x0a
        /*00c2*/ 	.short	(.L_31 - .L_30)
	.align		4
.L_30:
        /*00c4*/ 	.word	index@(.nv.constant0._Z24build_tree_bucket_pointsPiS_S_S_S_S_iii)
        /*00c8*/ 	.short	0x0380
        /*00ca*/ 	.short	0x003c


	//----- nvinfo : EIATTR_SW_WAR
	.align		4
.L_31:
        /*00cc*/ 	.byte	0x04, 0x36
        /*00ce*/ 	.short	(.L_33 - .L_32)
.L_32:
        /*00d0*/ 	.word	0x00000008
.L_33:


//--------------------- .nv.callgraph             --------------------------
	.section	.nv.callgraph,"",@"SHT_CUDA_CALLGRAPH"
	.align	4
	.sectionentsize	8
	.align		4
        /*0000*/ 	.word	0x00000000
	.align		4
        /*0004*/ 	.word	0xffffffff
	.align		4
        /*0008*/ 	.word	0x00000000
	.align		4
        /*000c*/ 	.word	0xfffffffe
	.align		4
        /*0010*/ 	.word	0x00000000
	.align		4
        /*0014*/ 	.word	0xfffffffd
	.align		4
        /*0018*/ 	.word	0x00000000
	.align		4
        /*001c*/ 	.word	0xfffffffc


//--------------------- .text._Z24build_tree_bucket_pointsPiS_S_S_S_S_iii --------------------------
	.section	.text._Z24build_tree_bucket_pointsPiS_S_S_S_S_iii,"ax",@progbits
	.align	128
        .global         _Z24build_tree_bucket_pointsPiS_S_S_S_S_iii
        .type           _Z24build_tree_bucket_pointsPiS_S_S_S_S_iii,@function
        .size           _Z24build_tree_bucket_pointsPiS_S_S_S_S_iii,(.L_x_2 - _Z24build_tree_bucket_pointsPiS_S_S_S_S_iii)
        .other          _Z24build_tree_bucket_pointsPiS_S_S_S_S_iii,@"STO_CUDA_ENTRY STV_DEFAULT"
_Z24build_tree_bucket_pointsPiS_S_S_S_S_iii:
.text._Z24build_tree_bucket_pointsPiS_S_S_S_S_iii:
[----:B------:R-:W-:Y:S01]  /*0000*/  LDC R1, c[0x0][0x37c] ;  /* 0x0000df00ff017b82 */ /* 0x000fe20000000800 */
[----:B------:R-:W0:Y:S01]  /*0010*/  S2R R0, SR_CTAID.X ;  /* 0x0000000000007919 */ /* 0x000e220000002500 */
[----:B------:R-:W0:Y:S01]  /*0020*/  LDCU UR4, c[0x0][0x360] ;  /* 0x00006c00ff0477ac */ /* 0x000e220008000800 */
[----:B------:R-:W0:Y:S01]  /*0030*/  S2R R3, SR_TID.X ;  /* 0x0000000000037919 */ /* 0x000e220000002100 */
[----:B------:R-:W1:Y:S01]  /*0040*/  LDCU UR8, c[0x0][0x3b0] ;  /* 0x00007600ff0877ac */ /* 0x000e620008000800 */
[----:B0-----:R-:W-:-:S05]  /*0050*/  IMAD R0, R0, UR4, R3 ;  /* 0x0000000400007c24 */ /* 0x001fca000f8e0203 */
[----:B-1----:R-:W-:-:S13]  /*0060*/  ISETP.GE.AND P0, PT, R0, UR8, PT ;  /* 0x0000000800007c0c */ /* 0x002fda000bf06270 */
[----:B------:R-:W-:Y:S05]  /*0070*/  @P0 EXIT ;  /* 0x000000000000094d */ /* 0x000fea0003800000 */
[----:B------:R-:W0:Y:S01]  /*0080*/  LDCU UR5, c[0x0][0x370] ;  /* 0x00006e00ff0577ac */ /* 0x000e220008000800 */
[----:B------:R-:W1:Y:S01]  /*0090*/  LDCU.64 UR6, c[0x0][0x358] ;  /* 0x00006b00ff0677ac */ /* 0x000e620008000a00 */
[----:B------:R-:W2:Y:S01]  /*00a0*/  LDCU UR9, c[0x0][0x3b4] ;  /* 0x00007680ff0977ac */ /* 0x000ea20008000800 */
[----:B0-----:R-:W-:-:S12]  /*00b0*/  UIMAD UR4, UR4, UR5, URZ ;  /* 0x00000005040472a4 */ /* 0x001fd8000f8e02ff */
.L_x_0:
[----:B------:R-:W0:Y:S08]  /*00c0*/  LDC.64 R2, c[0x0][0x388] ;  /* 0x0000e200ff027b82 */ /* 0x000e300000000a00 */
[----:B------:R-:W3:Y:S08]  /*00d0*/  LDC.64 R6, c[0x0][0x380] ;  /* 0x0000e000ff067b82 */ /* 0x000ef00000000a00 */
[----:B------:R-:W4:Y:S01]  /*00e0*/  LDC.64 R4, c[0x0][0x390] ;  /* 0x0000e400ff047b82 */ /* 0x000f220000000a00 */
[----:B0-----:R-:W-:-:S07]  /*00f0*/  IMAD.WIDE R2, R0, 0x4, R2 ;  /* 0x0000000400027825 */ /* 0x001fce00078e0202 */
[----:B------:R-:W0:Y:S01]  /*0100*/  LDC.64 R8, c[0x0][0x398] ;  /* 0x0000e600ff087b82 */ /* 0x000e220000000a00 */
[----:B-1----:R-:W4:Y:S01]  /*0110*/  LDG.E R3, desc[UR6][R2.64] ;  /* 0x0000000602037981 */ /* 0x002f22000c1e1900 */
[----:B---3--:R-:W-:-:S06]  /*0120*/  IMAD.WIDE R6, R0, 0x4, R6 ;  /* 0x0000000400067825 */ /* 0x008fcc00078e0206 */
[----:B------:R-:W3:Y:S01]  /*0130*/  LDG.E R7, desc[UR6][R6.64] ;  /* 0x0000000606077981 */ /* 0x000ee2000c1e1900 */
[----:B----4-:R-:W-:Y:S02]  /*0140*/  IMAD.WIDE R4, R3, 0x4, R4 ;  /* 0x0000000403047825 */ /* 0x010fe400078e0204 */
[----:B------:R-:W1:Y:S04]  /*0150*/  LDC.64 R2, c[0x0][0x3a8] ;  /* 0x0000ea00ff027b82 */ /* 0x000e680000000a00 */
[----:B------:R-:W3:Y:S02]  /*0160*/  LDG.E R4, desc[UR6][R4.64] ;  /* 0x0000000604047981 */ /* 0x000ee4000c1e1900 */
[----:B---3--:R-:W-:Y:S01]  /*0170*/  IADD3 R11, PT, PT, R4, R7, RZ ;  /* 0x00000007040b7210 */ /* 0x008fe20007ffe0ff */
[----:B------:R-:W-:Y:S01]  /*0180*/  HFMA2 R13, -RZ, RZ, 0, 5.9604644775390625e-08 ;  /* 0x00000001ff0d7431 */ /* 0x000fe200000001ff */
[----:B------:R-:W3:Y:S03]  /*0190*/  LDC.64 R6, c[0x0][0x3a0] ;  /* 0x0000e800ff067b82 */ /* 0x000ee60000000a00 */
[----:B0-----:R-:W-:-:S05]  /*01a0*/  IMAD.WIDE R8, R11, 0x4, R8 ;  /* 0x000000040b087825 */ /* 0x001fca00078e0208 */
[----:B------:R-:W1:Y:S02]  /*01b0*/  LDG.E R11, desc[UR6][R8.64] ;  /* 0x00000006080b7981 */ /* 0x000e64000c1e1900 */
[----:B-1----:R-:W-:-:S06]  /*01c0*/  IMAD.WIDE R2, R11, 0x4, R2 ;  /* 0x000000040b027825 */ /* 0x002fcc00078e0202 */
[----:B------:R-:W2:Y:S04]  /*01d0*/  ATOMG.E.ADD.STRONG.GPU PT, R2, desc[UR6][R2.64], R13 ;  /* 0x8000000d020279a8 */ /* 0x000ea800081ef106 */
[----:B------:R-:W2:Y:S02]  /*01e0*/  LDG.E R11, desc[UR6][R8.64] ;  /* 0x00000006080b7981 */ /* 0x000ea4000c1e1900 */
[----:B--2---:R-:W-:-:S04]  /*01f0*/  IMAD R5, R11, UR9, R2 ;  /* 0x000000090b057c24 */ /* 0x004fc8000f8e0202 */
[----:B---3--:R-:W-:-:S05]  /*0200*/  IMAD.WIDE R4, R5, 0x4, R6 ;  /* 0x0000000405047825 */ /* 0x008fca00078e0206 */
[----:B------:R0:W-:Y:S02]  /*0210*/  STG.E desc[UR6][R4.64], R0 ;  /* 0x0000000004007986 */ /* 0x0001e4000c101906 */
[----:B0-----:R-:W-:-:S04]  /*0220*/  IADD3 R0, PT, PT, R0, UR4, RZ ;  /* 0x0000000400007c10 */ /* 0x001fc8000fffe0ff */
[----:B------:R-:W-:-:S13]  /*0230*/  ISETP.GE.AND P0, PT, R0, UR8, PT ;  /* 0x0000000800007c0c */ /* 0x000fda000bf06270 */
[----:B------:R-:W-:Y:S05]  /*0240*/  @!P0 BRA `(.L_x_0) ;  /* 0xfffffffc009c8947 */ /* 0x000fea000383ffff */
[----:B------:R-:W-:Y:S05]  /*0250*/  EXIT ;  /* 0x000000000000794d */ /* 0x000fea0003800000 */
.L_x_1:
[----:B------:R-:W-:-:S00]  /*0260*/  BRA `(.L_x_1) ;  /* 0xfffffffc00fc7947 */ /* 0x000fc0000383ffff */
[----:B------:R-:W-:-:S00]  /*0270*/  NOP ;  /* 0x0000000000007918 */ /* 0x000fc00000000000 */
        /* <DEDUP_REMOVED lines=8> */
.L_x_2:


//--------------------- .nv.shared.reserved.0     --------------------------
	.section	.nv.shared.reserved.0,"aw",@nobits
	.weak		__nv_reservedSMEM_offset_0_alias
	.size		__nv_reservedSMEM_offset_0_alias, 0, 64
	.other		__nv_reservedSMEM_offset_0_alias,@"STO_CUDA_RESERVED_SHARED STV_DEFAULT"
__nv_reservedSMEM_offset_0_alias:
	.zero		0
	.zero		64


//--------------------- .nv.constant0._Z24build_tree_bucket_pointsPiS_S_S_S_S_iii --------------------------
	.section	.nv.constant0._Z24build_tree_bucket_pointsPiS_S_S_S_S_iii,"a",@progbits
	.sectionflags	@""
	.align	4
.nv.constant0._Z24build_tree_bucket_pointsPiS_S_S_S_S_iii:
	.zero		956


//--------------------- SYMBOLS --------------------------

	.type		.nv.reservedSmem.offset0,@object
	.size		.nv.reservedSmem.offset0,0x4
